//
// Generated by NVIDIA NVVM Compiler
//
// Compiler Build ID: CL-36424714
// Cuda compilation tools, release 13.0, V13.0.88
// Based on NVVM 20.0.0
//

.version 9.0
.target sm_100
.address_size 64

	// .globl	loop0

.visible .entry loop0(
	.param .u64 .ptr .align 1 loop0_param_0,
	.param .u64 .ptr .align 1 loop0_param_1,
	.param .u64 .ptr .align 1 loop0_param_2
)
{
	.reg .b32 	%r<8>;
	.reg .b64 	%rd<11>;

	ld.param.u64 	%rd1, [loop0_param_0];
	ld.param.u64 	%rd2, [loop0_param_1];
	ld.param.u64 	%rd3, [loop0_param_2];
	cvta.to.global.u64 	%rd4, %rd1;
	cvta.to.global.u64 	%rd5, %rd3;
	cvta.to.global.u64 	%rd6, %rd2;
	mov.u32 	%r1, %ctaid.x;
	mov.u32 	%r2, %ntid.x;
	mov.u32 	%r3, %tid.x;
	mad.lo.s32 	%r4, %r1, %r2, %r3;
	mul.wide.u32 	%rd7, %r4, 4;
	add.s64 	%rd8, %rd6, %rd7;
	ld.global.u32 	%r5, [%rd8];
	add.s64 	%rd9, %rd5, %rd7;
	ld.global.u32 	%r6, [%rd9];
	add.s32 	%r7, %r6, %r5;
	add.s64 	%rd10, %rd4, %rd7;
	st.global.u32 	[%rd10], %r7;
	ret;

}
	// .globl	loop1
.visible .entry loop1(
	.param .u64 .ptr .align 1 loop1_param_0,
	.param .u64 .ptr .align 1 loop1_param_1
)
{
	.reg .b32 	%r<7>;
	.reg .b64 	%rd<8>;

	ld.param.u64 	%rd1, [loop1_param_0];
	ld.param.u64 	%rd2, [loop1_param_1];
	cvta.to.global.u64 	%rd3, %rd1;
	cvta.to.global.u64 	%rd4, %rd2;
	mov.u32 	%r1, %ctaid.x;
	mov.u32 	%r2, %ntid.x;
	mov.u32 	%r3, %tid.x;
	mad.lo.s32 	%r4, %r1, %r2, %r3;
	mul.wide.u32 	%rd5, %r4, 4;
	add.s64 	%rd6, %rd4, %rd5;
	ld.global.u32 	%r5, [%rd6];
	mul.lo.s32 	%r6, %r5, 10;
	add.s64 	%rd7, %rd3, %rd5;
	st.global.u32 	[%rd7], %r6;
	ret;

}
	// .globl	loop2
.visible .entry loop2(
	.param .u64 .ptr .align 1 loop2_param_0,
	.param .u64 .ptr .align 1 loop2_param_1
)
{
	.reg .b32 	%r<7>;
	.reg .b64 	%rd<8>;

	ld.param.u64 	%rd1, [loop2_param_0];
	ld.param.u64 	%rd2, [loop2_param_1];
	cvta.to.global.u64 	%rd3, %rd1;
	cvta.to.global.u64 	%rd4, %rd2;
	mov.u32 	%r1, %ctaid.x;
	mov.u32 	%r2, %ntid.x;
	mov.u32 	%r3, %tid.x;
	mad.lo.s32 	%r4, %r1, %r2, %r3;
	mul.wide.u32 	%rd5, %r4, 4;
	add.s64 	%rd6, %rd4, %rd5;
	ld.global.u32 	%r5, [%rd6];
	shl.b32 	%r6, %r5, 1;
	add.s64 	%rd7, %rd3, %rd5;
	st.global.u32 	[%rd7], %r6;
	ret;

}
	// .globl	vecadd
.visible .entry vecadd(
	.param .u64 .ptr .align 1 vecadd_param_0,
	.param .u64 .ptr .align 1 vecadd_param_1,
	.param .u64 .ptr .align 1 vecadd_param_2,
	.param .u32 vecadd_param_3
)
{
	.reg .b32 	%r<10>;
	.reg .b64 	%rd<11>;

	ld.param.u64 	%rd1, [vecadd_param_0];
	ld.param.u64 	%rd2, [vecadd_param_1];
	ld.param.u64 	%rd3, [vecadd_param_2];
	ld.param.u32 	%r1, [vecadd_param_3];
	cvta.to.global.u64 	%rd4, %rd1;
	cvta.to.global.u64 	%rd5, %rd3;
	cvta.to.global.u64 	%rd6, %rd2;
	mov.u32 	%r2, %ctaid.x;
	mov.u32 	%r3, %ntid.x;
	mov.u32 	%r4, %tid.x;
	mad.lo.s32 	%r5, %r2, %r3, %r4;
	add.s32 	%r6, %r5, %r1;
	mul.wide.s32 	%rd7, %r6, 4;
	add.s64 	%rd8, %rd6, %rd7;
	ld.global.u32 	%r7, [%rd8];
	add.s64 	%rd9, %rd5, %rd7;
	ld.global.u32 	%r8, [%rd9];
	add.s32 	%r9, %r8, %r7;
	add.s64 	%rd10, %rd4, %rd7;
	st.global.u32 	[%rd10], %r9;
	ret;

}


// ===== COMPILED SASS (sm_100) =====

	.target	sm_100

	.elftype	@"ET_EXEC"


//--------------------- .note.nv.tkinfo           --------------------------
	.section	.note.nv.tkinfo,"",@"SHT_NOTE"
	.sectionflags	@"SHF_NOTE_NV_TKINFO"
	.tkinfo
        /*0018*/ 	.word	0x00000002
        /*0030*/ 	.string	""
        /*0030*/ 	.string	"ptxas"
        /*0030*/ 	.string	"Cuda compilation tools, release 13.0, V13.0.88"
        /*0030*/ 	.string	"Build cuda_13.0.r13.0/compiler.36424714_0"
        /*0030*/ 	.string	"-arch sm_100 -m 64 "



//--------------------- .note.nv.cuinfo           --------------------------
	.section	.note.nv.cuinfo,"",@"SHT_NOTE"
	.sectionflags	@"SHF_NOTE_NV_CUINFO"
        /*0018*/ 	.short	0x0002
        /*001a*/ 	.short	0x0064
        /*001c*/ 	.short	0x0082
	.zero		2


//--------------------- .nv.info                  --------------------------
	.section	.nv.info,"",@"SHT_CUDA_INFO"
	.align	4


	//----- nvinfo : EIATTR_REGCOUNT
	.align		4
        /*0000*/ 	.byte	0x04, 0x2f
        /*0002*/ 	.short	(.L_1 - .L_0)
	.align		4
.L_0:
        /*0004*/ 	.word	index@(loop0)
        /*0008*/ 	.word	0x0000000c


	//----- nvinfo : EIATTR_FRAME_SIZE
	.align		4
.L_1:
        /*000c*/ 	.byte	0x04, 0x11
        /*000e*/ 	.short	(.L_3 - .L_2)
	.align		4
.L_2:
        /*0010*/ 	.word	index@(loop0)
        /*0014*/ 	.word	0x00000000


	//----- nvinfo : EIATTR_REGCOUNT
	.align		4
.L_3:
        /*0018*/ 	.byte	0x04, 0x2f
        /*001a*/ 	.short	(.L_5 - .L_4)
	.align		4
.L_4:
        /*001c*/ 	.word	index@(loop1)
        /*0020*/ 	.word	0x0000000a


	//----- nvinfo : EIATTR_FRAME_SIZE
	.align		4
.L_5:
        /*0024*/ 	.byte	0x04, 0x11
        /*0026*/ 	.short	(.L_7 - .L_6)
	.align		4
.L_6:
        /*0028*/ 	.word	index@(loop1)
        /*002c*/ 	.word	0x00000000


	//----- nvinfo : EIATTR_REGCOUNT
	.align		4
.L_7:
        /*0030*/ 	.byte	0x04, 0x2f
        /*0032*/ 	.short	(.L_9 - .L_8)
	.align		4
.L_8:
        /*0034*/ 	.word	index@(loop2)
        /*0038*/ 	.word	0x0000000a


	//----- nvinfo : EIATTR_FRAME_SIZE
	.align		4
.L_9:
        /*003c*/ 	.byte	0x04, 0x11
        /*003e*/ 	.short	(.L_11 - .L_10)
	.align		4
.L_10:
        /*0040*/ 	.word	index@(loop2)
        /*0044*/ 	.word	0x00000000


	//----- nvinfo : EIATTR_REGCOUNT
	.align		4
.L_11:
        /*0048*/ 	.byte	0x04, 0x2f
        /*004a*/ 	.short	(.L_13 - .L_12)
	.align		4
.L_12:
        /*004c*/ 	.word	index@(vecadd)
        /*0050*/ 	.word	0x0000000c


	//----- nvinfo : EIATTR_FRAME_SIZE
	.align		4
.L_13:
        /*0054*/ 	.byte	0x04, 0x11
        /*0056*/ 	.short	(.L_15 - .L_14)
	.align		4
.L_14:
        /*0058*/ 	.word	index@(vecadd)
        /*005c*/ 	.word	0x00000000


	//----- nvinfo : EIATTR_MIN_STACK_SIZE
	.align		4
.L_15:
        /*0060*/ 	.byte	0x04, 0x12
        /*0062*/ 	.short	(.L_17 - .L_16)
	.align		4
.L_16:
        /*0064*/ 	.word	index@(vecadd)
        /*0068*/ 	.word	0x00000000


	//----- nvinfo : EIATTR_MIN_STACK_SIZE
	.align		4
.L_17:
        /*006c*/ 	.byte	0x04, 0x12
        /*006e*/ 	.short	(.L_19 - .L_18)
	.align		4
.L_18:
        /*0070*/ 	.word	index@(loop2)
        /*0074*/ 	.word	0x00000000


	//----- nvinfo : EIATTR_MIN_STACK_SIZE
	.align		4
.L_19:
        /*0078*/ 	.byte	0x04, 0x12
        /*007a*/ 	.short	(.L_21 - .L_20)
	.align		4
.L_20:
        /*007c*/ 	.word	index@(loop1)
        /*0080*/ 	.word	0x00000000


	//----- nvinfo : EIATTR_MIN_STACK_SIZE
	.align		4
.L_21:
        /*0084*/ 	.byte	0x04, 0x12
        /*0086*/ 	.short	(.L_23 - .L_22)
	.align		4
.L_22:
        /*0088*/ 	.word	index@(loop0)
        /*008c*/ 	.word	0x00000000
.L_23:


//--------------------- .nv.compat                --------------------------
	.section	.nv.compat,"",@"SHT_CUDA_COMPAT_INFO"
	.align	4
        /*0000*/ 	.byte	0x02, 0x09, 0x00, 0x00, 0x02, 0x02, 0x01, 0x00, 0x02, 0x05, 0x05, 0x00, 0x03, 0x07, 0x01, 0x01
        /*0010*/ 	.byte	0x02, 0x03, 0x00, 0x00, 0x02, 0x06, 0x01, 0x00, 0x04, 0x0b, 0x08, 0x00, 0x09, 0x00, 0x00, 0x00
        /*0020*/ 	.byte	0x00, 0x00, 0x00, 0x00


//--------------------- .nv.info.vecadd           --------------------------
	.section	.nv.info.vecadd,"",@"SHT_CUDA_INFO"
	.sectionflags	@""
	.align	4


	//----- nvinfo : EIATTR_CUDA_API_VERSION
	.align		4
        /*0000*/ 	.byte	0x04, 0x37
        /*0002*/ 	.short	(.L_25 - .L_24)
.L_24:
        /*0004*/ 	.word	0x00000082


	//----- nvinfo : EIATTR_KPARAM_INFO
	.align		4
.L_25:
        /*0008*/ 	.byte	0x04, 0x17
        /*000a*/ 	.short	(.L_27 - .L_26)
.L_26:
        /*000c*/ 	.word	0x00000000
        /*0010*/ 	.short	0x0003
        /*0012*/ 	.short	0x0018
        /*0014*/ 	.byte	0x00, 0xf0, 0x11, 0x00


	//----- nvinfo : EIATTR_KPARAM_INFO
	.align		4
.L_27:
        /*0018*/ 	.byte	0x04, 0x17
        /*001a*/ 	.short	(.L_29 - .L_28)
.L_28:
        /*001c*/ 	.word	0x00000000
        /*0020*/ 	.short	0x0002
        /*0022*/ 	.short	0x0010
        /*0024*/ 	.byte	0x00, 0xf5, 0x21, 0x00


	//----- nvinfo : EIATTR_KPARAM_INFO
	.align		4
.L_29:
        /*0028*/ 	.byte	0x04, 0x17
        /*002a*/ 	.short	(.L_31 - .L_30)
.L_30:
        /*002c*/ 	.word	0x00000000
        /*0030*/ 	.short	0x0001
        /*0032*/ 	.short	0x0008
        /*0034*/ 	.byte	0x00, 0xf5, 0x21, 0x00


	//----- nvinfo : EIATTR_KPARAM_INFO
	.align		4
.L_31:
        /*0038*/ 	.byte	0x04, 0x17
        /*003a*/ 	.short	(.L_33 - .L_32)
.L_32:
        /*003c*/ 	.word	0x00000000
        /*0040*/ 	.short	0x0000
        /*0042*/ 	.short	0x0000
        /*0044*/ 	.byte	0x00, 0xf5, 0x21, 0x00


	//----- nvinfo : EIATTR_SPARSE_MMA_MASK
	.align		4
.L_33:
        /*0048*/ 	.byte	0x03, 0x50
        /*004a*/ 	.short	0x0000


	//----- nvinfo : EIATTR_MAXREG_COUNT
	.align		4
        /*004c*/ 	.byte	0x03, 0x1b
        /*004e*/ 	.short	0x00ff


	//----- nvinfo : EIATTR_MERCURY_ISA_VERSION
	.align		4
        /*0050*/ 	.byte	0x03, 0x5f
        /*0052*/ 	.short	0x0101


	//----- nvinfo : EIATTR_VRC_CTA_INIT_COUNT
	.align		4
        /*0054*/ 	.byte	0x02, 0x4a
	.zero		1
	.zero		1


	//----- nvinfo : EIATTR_EXIT_INSTR_OFFSETS
	.align		4
        /*0058*/ 	.byte	0x04, 0x1c
        /*005a*/ 	.short	(.L_35 - .L_34)


	//   ....[0]....
.L_34:
        /*005c*/ 	.word	0x00000120


	//----- nvinfo : EIATTR_CBANK_PARAM_SIZE
	.align		4
.L_35:
        /*0060*/ 	.byte	0x03, 0x19
        /*0062*/ 	.short	0x001c


	//----- nvinfo : EIATTR_PARAM_CBANK
	.align		4
        /*0064*/ 	.byte	0x04, 0x0a
        /*0066*/ 	.short	(.L_37 - .L_36)
	.align		4
.L_36:
        /*0068*/ 	.word	index@(.nv.constant0.vecadd)
        /*006c*/ 	.short	0x0380
        /*006e*/ 	.short	0x001c


	//----- nvinfo : EIATTR_SW_WAR
	.align		4
.L_37:
        /*0070*/ 	.byte	0x04, 0x36
        /*0072*/ 	.short	(.L_39 - .L_38)
.L_38:
        /*0074*/ 	.word	0x00000008
.L_39:


//--------------------- .nv.info.loop2            --------------------------
	.section	.nv.info.loop2,"",@"SHT_CUDA_INFO"
	.sectionflags	@""
	.align	4


	//----- nvinfo : EIATTR_CUDA_API_VERSION
	.align		4
        /*0000*/ 	.byte	0x04, 0x37
        /*0002*/ 	.short	(.L_41 - .L_40)
.L_40:
        /*0004*/ 	.word	0x00000082


	//----- nvinfo : EIATTR_KPARAM_INFO
	.align		4
.L_41:
        /*0008*/ 	.byte	0x04, 0x17
        /*000a*/ 	.short	(.L_43 - .L_42)
.L_42:
        /*000c*/ 	.word	0x00000000
        /*0010*/ 	.short	0x0001
        /*0012*/ 	.short	0x0008
        /*0014*/ 	.byte	0x00, 0xf5, 0x21, 0x00


	//----- nvinfo : EIATTR_KPARAM_INFO
	.align		4
.L_43:
        /*0018*/ 	.byte	0x04, 0x17
        /*001a*/ 	.short	(.L_45 - .L_44)
.L_44:
        /*001c*/ 	.word	0x00000000
        /*0020*/ 	.short	0x0000
        /*0022*/ 	.short	0x0000
        /*0024*/ 	.byte	0x00, 0xf5, 0x21, 0x00


	//----- nvinfo : EIATTR_SPARSE_MMA_MASK
	.align		4
.L_45:
        /*0028*/ 	.byte	0x03, 0x50
        /*002a*/ 	.short	0x0000


	//----- nvinfo : EIATTR_MAXREG_COUNT
	.align		4
        /*002c*/ 	.byte	0x03, 0x1b
        /*002e*/ 	.short	0x00ff


	//----- nvinfo : EIATTR_MERCURY_ISA_VERSION
	.align		4
        /*0030*/ 	.byte	0x03, 0x5f
        /*0032*/ 	.short	0x0101


	//----- nvinfo : EIATTR_VRC_CTA_INIT_COUNT
	.align		4
        /*0034*/ 	.byte	0x02, 0x4a
	.zero		1
	.zero		1


	//----- nvinfo : EIATTR_EXIT_INSTR_OFFSETS
	.align		4
        /*0038*/ 	.byte	0x04, 0x1c
        /*003a*/ 	.short	(.L_47 - .L_46)


	//   ....[0]....
.L_46:
        /*003c*/ 	.word	0x000000d0


	//----- nvinfo : EIATTR_CBANK_PARAM_SIZE
	.align		4
.L_47:
        /*0040*/ 	.byte	0x03, 0x19
        /*0042*/ 	.short	0x0010


	//----- nvinfo : EIATTR_PARAM_CBANK
	.align		4
        /*0044*/ 	.byte	0x04, 0x0a
        /*0046*/ 	.short	(.L_49 - .L_48)
	.align		4
.L_48:
        /*0048*/ 	.word	index@(.nv.constant0.loop2)
        /*004c*/ 	.short	0x0380
        /*004e*/ 	.short	0x0010


	//----- nvinfo : EIATTR_SW_WAR
	.align		4
.L_49:
        /*0050*/ 	.byte	0x04, 0x36
        /*0052*/ 	.short	(.L_51 - .L_50)
.L_50:
        /*0054*/ 	.word	0x00000008
.L_51:


//--------------------- .nv.info.loop1            --------------------------
	.section	.nv.info.loop1,"",@"SHT_CUDA_INFO"
	.sectionflags	@""
	.align	4


	//----- nvinfo : EIATTR_CUDA_API_VERSION
	.align		4
        /*0000*/ 	.byte	0x04, 0x37
        /*0002*/ 	.short	(.L_53 - .L_52)
.L_52:
        /*0004*/ 	.word	0x00000082


	//----- nvinfo : EIATTR_KPARAM_INFO
	.align		4
.L_53:
        /*0008*/ 	.byte	0x04, 0x17
        /*000a*/ 	.short	(.L_55 - .L_54)
.L_54:
        /*000c*/ 	.word	0x00000000
        /*0010*/ 	.short	0x0001
        /*0012*/ 	.short	0x0008
        /*0014*/ 	.byte	0x00, 0xf5, 0x21, 0x00


	//----- nvinfo : EIATTR_KPARAM_INFO
	.align		4
.L_55:
        /*0018*/ 	.byte	0x04, 0x17
        /*001a*/ 	.short	(.L_57 - .L_56)
.L_56:
        /*001c*/ 	.word	0x00000000
        /*0020*/ 	.short	0x0000
        /*0022*/ 	.short	0x0000
        /*0024*/ 	.byte	0x00, 0xf5, 0x21, 0x00


	//----- nvinfo : EIATTR_SPARSE_MMA_MASK
	.align		4
.L_57:
        /*0028*/ 	.byte	0x03, 0x50
        /*002a*/ 	.short	0x0000


	//----- nvinfo : EIATTR_MAXREG_COUNT
	.align		4
        /*002c*/ 	.byte	0x03, 0x1b
        /*002e*/ 	.short	0x00ff


	//----- nvinfo : EIATTR_MERCURY_ISA_VERSION
	.align		4
        /*0030*/ 	.byte	0x03, 0x5f
        /*0032*/ 	.short	0x0101


	//----- nvinfo : EIATTR_VRC_CTA_INIT_COUNT
	.align		4
        /*0034*/ 	.byte	0x02, 0x4a
	.zero		1
	.zero		1


	//----- nvinfo : EIATTR_EXIT_INSTR_OFFSETS
	.align		4
        /*0038*/ 	.byte	0x04, 0x1c
        /*003a*/ 	.short	(.L_59 - .L_58)


	//   ....[0]....
.L_58:
        /*003c*/ 	.word	0x000000d0


	//----- nvinfo : EIATTR_CBANK_PARAM_SIZE
	.align		4
.L_59:
        /*0040*/ 	.byte	0x03, 0x19
        /*0042*/ 	.short	0x0010


	//----- nvinfo : EIATTR_PARAM_CBANK
	.align		4
        /*0044*/ 	.byte	0x04, 0x0a
        /*0046*/ 	.short	(.L_61 - .L_60)
	.align		4
.L_60:
        /*0048*/ 	.word	index@(.nv.constant0.loop1)
        /*004c*/ 	.short	0x0380
        /*004e*/ 	.short	0x0010


	//----- nvinfo : EIATTR_SW_WAR
	.align		4
.L_61:
        /*0050*/ 	.byte	0x04, 0x36
        /*0052*/ 	.short	(.L_63 - .L_62)
.L_62:
        /*0054*/ 	.word	0x00000008
.L_63:


//--------------------- .nv.info.loop0            --------------------------
	.section	.nv.info.loop0,"",@"SHT_CUDA_INFO"
	.sectionflags	@""
	.align	4


	//----- nvinfo : EIATTR_CUDA_API_VERSION
	.align		4
        /*0000*/ 	.byte	0x04, 0x37
        /*0002*/ 	.short	(.L_65 - .L_64)
.L_64:
        /*0004*/ 	.word	0x00000082


	//----- nvinfo : EIATTR_KPARAM_INFO
	.align		4
.L_65:
        /*0008*/ 	.byte	0x04, 0x17
        /*000a*/ 	.short	(.L_67 - .L_66)
.L_66:
        /*000c*/ 	.word	0x00000000
        /*0010*/ 	.short	0x0002
        /*0012*/ 	.short	0x0010
        /*0014*/ 	.byte	0x00, 0xf5, 0x21, 0x00


	//----- nvinfo : EIATTR_KPARAM_INFO
	.align		4
.L_67:
        /*0018*/ 	.byte	0x04, 0x17
        /*001a*/ 	.short	(.L_69 - .L_68)
.L_68:
        /*001c*/ 	.word	0x00000000
        /*0020*/ 	.short	0x0001
        /*0022*/ 	.short	0x0008
        /*0024*/ 	.byte	0x00, 0xf5, 0x21, 0x00


	//----- nvinfo : EIATTR_KPARAM_INFO
	.align		4
.L_69:
        /*0028*/ 	.byte	0x04, 0x17
        /*002a*/ 	.short	(.L_71 - .L_70)
.L_70:
        /*002c*/ 	.word	0x00000000
        /*0030*/ 	.short	0x0000
        /*0032*/ 	.short	0x0000
        /*0034*/ 	.byte	0x00, 0xf5, 0x21, 0x00


	//----- nvinfo : EIATTR_SPARSE_MMA_MASK
	.align		4
.L_71:
        /*0038*/ 	.byte	0x03, 0x50
        /*003a*/ 	.short	0x0000


	//----- nvinfo : EIATTR_MAXREG_COUNT
	.align		4
        /*003c*/ 	.byte	0x03, 0x1b
        /*003e*/ 	.short	0x00ff


	//----- nvinfo : EIATTR_MERCURY_ISA_VERSION
	.align		4
        /*0040*/ 	.byte	0x03, 0x5f
        /*0042*/ 	.short	0x0101


	//----- nvinfo : EIATTR_VRC_CTA_INIT_COUNT
	.align		4
        /*0044*/ 	.byte	0x02, 0x4a
	.zero		1
	.zero		1


	//----- nvinfo : EIATTR_EXIT_INSTR_OFFSETS
	.align		4
        /*0048*/ 	.byte	0x04, 0x1c
        /*004a*/ 	.short	(.L_73 - .L_72)


	//   ....[0]....
.L_72:
        /*004c*/ 	.word	0x00000100


	//----- nvinfo : EIATTR_CBANK_PARAM_SIZE
	.align		4
.L_73:
        /*0050*/ 	.byte	0x03, 0x19
        /*0052*/ 	.short	0x0018


	//----- nvinfo : EIATTR_PARAM_CBANK
	.align		4
        /*0054*/ 	.byte	0x04, 0x0a
        /*0056*/ 	.short	(.L_75 - .L_74)
	.align		4
.L_74:
        /*0058*/ 	.word	index@(.nv.constant0.loop0)
        /*005c*/ 	.short	0x0380
        /*005e*/ 	.short	0x0018


	//----- nvinfo : EIATTR_SW_WAR
	.align		4
.L_75:
        /*0060*/ 	.byte	0x04, 0x36
        /*0062*/ 	.short	(.L_77 - .L_76)
.L_76:
        /*0064*/ 	.word	0x00000008
.L_77:


//--------------------- .nv.callgraph             --------------------------
	.section	.nv.callgraph,"",@"SHT_CUDA_CALLGRAPH"
	.align	4
	.sectionentsize	8
	.align		4
        /*0000*/ 	.word	0x00000000
	.align		4
        /*0004*/ 	.word	0xffffffff
	.align		4
        /*0008*/ 	.word	0x00000000
	.align		4
        /*000c*/ 	.word	0xfffffffe
	.align		4
        /*0010*/ 	.word	0x00000000
	.align		4
        /*0014*/ 	.word	0xfffffffd
	.align		4
        /*0018*/ 	.word	0x00000000
	.align		4
        /*001c*/ 	.word	0xfffffffc


//--------------------- .text.vecadd              --------------------------
	.section	.text.vecadd,"ax",@progbits
	.align	128
        .global         vecadd
        .type           vecadd,@function
        .size           vecadd,(.L_x_4 - vecadd)
        .other          vecadd,@"STO_CUDA_ENTRY STV_DEFAULT"
vecadd:
.text.vecadd:
[----:B------:R-:W-:Y:S01]  /*0000*/  LDC R1, c[0x0][0x37c] ;  /* 0x0000df00ff017b82 */ /* 0x000fe20000000800 */
[----:B------:R-:W0:Y:S07]  /*0010*/  S2R R7, SR_TID.X ;  /* 0x0000000000077919 */ /* 0x000e2e0000002100 */
[----:B------:R-:W0:Y:S01]  /*0020*/  S2UR UR6, SR_CTAID.X ;  /* 0x00000000000679c3 */ /* 0x000e220000002500 */
[----:B------:R-:W1:Y:S01]  /*0030*/  LDCU UR7, c[0x0][0x398] ;  /* 0x00007300ff0777ac */ /* 0x000e620008000800 */
[----:B------:R-:W2:Y:S06]  /*0040*/  LDCU.64 UR4, c[0x0][0x358] ;  /* 0x00006b00ff0477ac */ /* 0x000eac0008000a00 */
[----:B------:R-:W0:Y:S08]  /*0050*/  LDC R0, c[0x0][0x360] ;  /* 0x0000d800ff007b82 */ /* 0x000e300000000800 */
[----:B------:R-:W3:Y:S08]  /*0060*/  LDC.64 R2, c[0x0][0x388] ;  /* 0x0000e200ff027b82 */ /* 0x000ef00000000a00 */
[----:B------:R-:W4:Y:S01]  /*0070*/  LDC.64 R4, c[0x0][0x390] ;  /* 0x0000e400ff047b82 */ /* 0x000f220000000a00 */
[----:B0-----:R-:W-:-:S07]  /*0080*/  IMAD R0, R0, UR6, R7 ;  /* 0x0000000600007c24 */ /* 0x001fce000f8e0207 */
[----:B------:R-:W0:Y:S01]  /*0090*/  LDC.64 R6, c[0x0][0x380] ;  /* 0x0000e000ff067b82 */ /* 0x000e220000000a00 */
[----:B-1----:R-:W-:-:S05]  /*00a0*/  IADD3 R9, PT, PT, R0, UR7, RZ ;  /* 0x0000000700097c10 */ /* 0x002fca000fffe0ff */
[----:B---3--:R-:W-:-:S04]  /*00b0*/  IMAD.WIDE R2, R9, 0x4, R2 ;  /* 0x0000000409027825 */ /* 0x008fc800078e0202 */
[C---:B----4-:R-:W-:Y:S02]  /*00c0*/  IMAD.WIDE R4, R9.reuse, 0x4, R4 ;  /* 0x0000000409047825 */ /* 0x050fe400078e0204 */
[----:B--2---:R-:W2:Y:S04]  /*00d0*/  LDG.E R2, desc[UR4][R2.64] ;  /* 0x0000000402027981 */ /* 0x004ea8000c1e1900 */
[----:B------:R-:W2:Y:S01]  /*00e0*/  LDG.E R5, desc[UR4][R4.64] ;  /* 0x0000000404057981 */ /* 0x000ea2000c1e1900 */
[----:B0-----:R-:W-:Y:S01]  /*00f0*/  IMAD.WIDE R6, R9, 0x4, R6 ;  /* 0x0000000409067825 */ /* 0x001fe200078e0206 */
[----:B--2---:R-:W-:-:S05]  /*0100*/  IADD3 R9, PT, PT, R2, R5, RZ ;  /* 0x0000000502097210 */ /* 0x004fca0007ffe0ff */
[----:B------:R-:W-:Y:S01]  /*0110*/  STG.E desc[UR4][R6.64], R9 ;  /* 0x0000000906007986 */ /* 0x000fe2000c101904 */
[----:B------:R-:W-:Y:S05]  /*0120*/  EXIT ;  /* 0x000000000000794d */ /* 0x000fea0003800000 */
.L_x_0:
[----:B------:R-:W-:-:S00]  /*0130*/  BRA `(.L_x_0) ;  /* 0xfffffffc00fc7947 */ /* 0x000fc0000383ffff */
[----:B------:R-:W-:-:S00]  /*0140*/  NOP ;  /* 0x0000000000007918 */ /* 0x000fc00000000000 */
        /* <DEDUP_REMOVED lines=11> */
.L_x_4:


//--------------------- .text.loop2               --------------------------
	.section	.text.loop2,"ax",@progbits
	.align	128
        .global         loop2
        .type           loop2,@function
        .size           loop2,(.L_x_5 - loop2)
        .other          loop2,@"STO_CUDA_ENTRY STV_DEFAULT"
loop2:
.text.loop2:
[----:B------:R-:W-:Y:S01]  /*0000*/  LDC R1, c[0x0][0x37c] ;  /* 0x0000df00ff017b82 */ /* 0x000fe20000000800 */
[----:B------:R-:W0:Y:S07]  /*0010*/  S2R R0, SR_TID.X ;  /* 0x0000000000007919 */ /* 0x000e2e0000002100 */
[----:B------:R-:W0:Y:S01]  /*0020*/  S2UR UR6, SR_CTAID.X ;  /* 0x00000000000679c3 */ /* 0x000e220000002500 */
[----:B------:R-:W1:Y:S07]  /*0030*/  LDCU.64 UR4, c[0x0][0x358] ;  /* 0x00006b00ff0477ac */ /* 0x000e6e0008000a00 */
[----:B------:R-:W0:Y:S08]  /*0040*/  LDC R7, c[0x0][0x360] ;  /* 0x0000d800ff077b82 */ /* 0x000e300000000800 */
[----:B------:R-:W2:Y:S08]  /*0050*/  LDC.64 R2, c[0x0][0x388] ;  /* 0x0000e200ff027b82 */ /* 0x000eb00000000a00 */
[----:B------:R-:W3:Y:S01]  /*0060*/  LDC.64 R4, c[0x0][0x380] ;  /* 0x0000e000ff047b82 */ /* 0x000ee20000000a00 */
[----:B0-----:R-:W-:-:S04]  /*0070*/  IMAD R7, R7, UR6, R0 ;  /* 0x0000000607077c24 */ /* 0x001fc8000f8e0200 */
[----:B--2---:R-:W-:-:S06]  /*0080*/  IMAD.WIDE.U32 R2, R7, 0x4, R2 ;  /* 0x0000000407027825 */ /* 0x004fcc00078e0002 */
[----:B-1----:R-:W2:Y:S01]  /*0090*/  LDG.E R2, desc[UR4][R2.64] ;  /* 0x0000000402027981 */ /* 0x002ea2000c1e1900 */
[----:B---3--:R-:W-:Y:S01]  /*00a0*/  IMAD.WIDE.U32 R4, R7, 0x4, R4 ;  /* 0x0000000407047825 */ /* 0x008fe200078e0004 */
[----:B--2---:R-:W-:-:S05]  /*00b0*/  SHF.L.U32 R7, R2, 0x1, RZ ;  /* 0x0000000102077819 */ /* 0x004fca00000006ff */
[----:B------:R-:W-:Y:S01]  /*00c0*/  STG.E desc[UR4][R4.64], R7 ;  /* 0x0000000704007986 */ /* 0x000fe2000c101904 */
[----:B------:R-:W-:Y:S05]  /*00d0*/  EXIT ;  /* 0x000000000000794d */ /* 0x000fea0003800000 */
.L_x_1:
        /* <DEDUP_REMOVED lines=10> */
.L_x_5:


//--------------------- .text.loop1               --------------------------
	.section	.text.loop1,"ax",@progbits
	.align	128
        .global         loop1
        .type           loop1,@function
        .size           loop1,(.L_x_6 - loop1)
        .other          loop1,@"STO_CUDA_ENTRY STV_DEFAULT"
loop1:
.text.loop1:
        /* <DEDUP_REMOVED lines=10> */
[----:B---3--:R-:W-:-:S04]  /*00a0*/  IMAD.WIDE.U32 R4, R7, 0x4, R4 ;  /* 0x0000000407047825 */ /* 0x008fc800078e0004 */
[----:B--2---:R-:W-:-:S05]  /*00b0*/  IMAD R7, R2, 0xa, RZ ;  /* 0x0000000a02077824 */ /* 0x004fca00078e02ff */
[----:B------:R-:W-:Y:S01]  /*00c0*/  STG.E desc[UR4][R4.64], R7 ;  /* 0x0000000704007986 */ /* 0x000fe2000c101904 */
[----:B------:R-:W-:Y:S05]  /*00d0*/  EXIT ;  /* 0x000000000000794d */ /* 0x000fea0003800000 */
.L_x_2:
        /* <DEDUP_REMOVED lines=10> */
.L_x_6:


//--------------------- .text.loop0               --------------------------
	.section	.text.loop0,"ax",@progbits
	.align	128
        .global         loop0
        .type           loop0,@function
        .size           loop0,(.L_x_7 - loop0)
        .other          loop0,@"STO_CUDA_ENTRY STV_DEFAULT"
loop0:
.text.loop0:
[----:B------:R-:W-:Y:S01]  /*0000*/  LDC R1, c[0x0][0x37c] ;  /* 0x0000df00ff017b82 */ /* 0x000fe20000000800 */
[----:B------:R-:W0:Y:S07]  /*0010*/  S2R R0, SR_TID.X ;  /* 0x0000000000007919 */ /* 0x000e2e0000002100 */
[----:B------:R-:W0:Y:S01]  /*0020*/  S2UR UR6, SR_CTAID.X ;  /* 0x00000000000679c3 */ /* 0x000e220000002500 */
[----:B------:R-:W1:Y:S07]  /*0030*/  LDCU.64 UR4, c[0x0][0x358] ;  /* 0x00006b00ff0477ac */ /* 0x000e6e0008000a00 */
[----:B------:R-:W0:Y:S08]  /*0040*/  LDC R9, c[0x0][0x360] ;  /* 0x0000d800ff097b82 */ /* 0x000e300000000800 */
[----:B------:R-:W2:Y:S08]  /*0050*/  LDC.64 R2, c[0x0][0x388] ;  /* 0x0000e200ff027b82 */ /* 0x000eb00000000a00 */
[----:B------:R-:W3:Y:S01]  /*0060*/  LDC.64 R4, c[0x0][0x390] ;  /* 0x0000e400ff047b82 */ /* 0x000ee20000000a00 */
[----:B0-----:R-:W-:-:S07]  /*0070*/  IMAD R9, R9, UR6, R0 ;  /* 0x0000000609097c24 */ /* 0x001fce000f8e0200 */
[----:B------:R-:W0:Y:S01]  /*0080*/  LDC.64 R6, c[0x0][0x380] ;  /* 0x0000e000ff067b82 */ /* 0x000e220000000a00 */
[----:B--2---:R-:W-:-:S06]  /*0090*/  IMAD.WIDE.U32 R2, R9, 0x4, R2 ;  /* 0x0000000409027825 */ /* 0x004fcc00078e0002 */
[----:B-1----:R-:W2:Y:S01]  /*00a0*/  LDG.E R2, desc[UR4][R2.64] ;  /* 0x0000000402027981 */ /* 0x002ea2000c1e1900 */
[----:B---3--:R-:W-:-:S06]  /*00b0*/  IMAD.WIDE.U32 R4, R9, 0x4, R4 ;  /* 0x0000000409047825 */ /* 0x008fcc00078e0004 */
[----:B------:R-:W2:Y:S01]  /*00c0*/  LDG.E R5, desc[UR4][R4.64] ;  /* 0x0000000404057981 */ /* 0x000ea2000c1e1900 */
[----:B0-----:R-:W-:Y:S01]  /*00d0*/  IMAD.WIDE.U32 R6, R9, 0x4, R6 ;  /* 0x0000000409067825 */ /* 0x001fe200078e0006 */
[----:B--2---:R-:W-:-:S05]  /*00e0*/  IADD3 R9, PT, PT, R2, R5, RZ ;  /* 0x0000000502097210 */ /* 0x004fca0007ffe0ff */
[----:B------:R-:W-:Y:S01]  /*00f0*/  STG.E desc[UR4][R6.64], R9 ;  /* 0x0000000906007986 */ /* 0x000fe2000c101904 */
[----:B------:R-:W-:Y:S05]  /*0100*/  EXIT ;  /* 0x000000000000794d */ /* 0x000fea0003800000 */
.L_x_3:
        /* <DEDUP_REMOVED lines=15> */
.L_x_7:


//--------------------- .nv.shared.reserved.0     --------------------------
	.section	.nv.shared.reserved.0,"aw",@nobits
	.weak		__nv_reservedSMEM_offset_0_alias
	.size		__nv_reservedSMEM_offset_0_alias, 0, 64
	.other		__nv_reservedSMEM_offset_0_alias,@"STO_CUDA_RESERVED_SHARED STV_DEFAULT"
__nv_reservedSMEM_offset_0_alias:
	.zero		0
	.zero		64


//--------------------- .nv.constant0.vecadd      --------------------------
	.section	.nv.constant0.vecadd,"a",@progbits
	.sectionflags	@""
	.align	4
.nv.constant0.vecadd:
	.zero		924


//--------------------- .nv.constant0.loop2       --------------------------
	.section	.nv.constant0.loop2,"a",@progbits
	.sectionflags	@""
	.align	4
.nv.constant0.loop2:
	.zero		912


//--------------------- .nv.constant0.loop1       --------------------------
	.section	.nv.constant0.loop1,"a",@progbits
	.sectionflags	@""
	.align	4
.nv.constant0.loop1:
	.zero		912


//--------------------- .nv.constant0.loop0       --------------------------
	.section	.nv.constant0.loop0,"a",@progbits
	.sectionflags	@""
	.align	4
.nv.constant0.loop0:
	.zero		920


//--------------------- SYMBOLS --------------------------

	.type		.nv.reservedSmem.offset0,@object
	.size		.nv.reservedSmem.offset0,0x4
